//
// Generated by NVIDIA NVVM Compiler
//
// Compiler Build ID: CL-36424714
// Cuda compilation tools, release 13.0, V13.0.88
// Based on NVVM 20.0.0
//

.version 9.0
.target sm_100
.address_size 64

	// .globl	addEBEProductKernel

.visible .entry addEBEProductKernel(
	.param .u32 addEBEProductKernel_param_0,
	.param .u64 .ptr .align 1 addEBEProductKernel_param_1,
	.param .u32 addEBEProductKernel_param_2,
	.param .f64 addEBEProductKernel_param_3,
	.param .u64 .ptr .align 1 addEBEProductKernel_param_4,
	.param .u32 addEBEProductKernel_param_5,
	.param .u64 .ptr .align 1 addEBEProductKernel_param_6,
	.param .u32 addEBEProductKernel_param_7,
	.param .f64 addEBEProductKernel_param_8
)
{
	.reg .pred 	%p<2>;
	.reg .b32 	%r<12>;
	.reg .b64 	%rd<13>;
	.reg .b64 	%fd<9>;

	ld.param.u32 	%r5, [addEBEProductKernel_param_0];
	ld.param.u64 	%rd1, [addEBEProductKernel_param_1];
	ld.param.u32 	%r2, [addEBEProductKernel_param_2];
	ld.param.f64 	%fd1, [addEBEProductKernel_param_3];
	ld.param.u64 	%rd2, [addEBEProductKernel_param_4];
	ld.param.u32 	%r3, [addEBEProductKernel_param_5];
	ld.param.u64 	%rd3, [addEBEProductKernel_param_6];
	ld.param.u32 	%r4, [addEBEProductKernel_param_7];
	ld.param.f64 	%fd2, [addEBEProductKernel_param_8];
	mov.u32 	%r6, %ctaid.x;
	mov.u32 	%r7, %ntid.x;
	mov.u32 	%r8, %tid.x;
	mad.lo.s32 	%r1, %r6, %r7, %r8;
	setp.ge.s32 	%p1, %r1, %r5;
	@%p1 bra 	$L__BB0_2;
	cvta.to.global.u64 	%rd4, %rd1;
	cvta.to.global.u64 	%rd5, %rd2;
	cvta.to.global.u64 	%rd6, %rd3;
	mul.lo.s32 	%r9, %r2, %r1;
	mul.wide.s32 	%rd7, %r9, 8;
	add.s64 	%rd8, %rd4, %rd7;
	ld.global.f64 	%fd3, [%rd8];
	mul.lo.s32 	%r10, %r3, %r1;
	mul.wide.s32 	%rd9, %r10, 8;
	add.s64 	%rd10, %rd5, %rd9;
	ld.global.f64 	%fd4, [%rd10];
	mul.f64 	%fd5, %fd1, %fd4;
	mul.lo.s32 	%r11, %r4, %r1;
	mul.wide.s32 	%rd11, %r11, 8;
	add.s64 	%rd12, %rd6, %rd11;
	ld.global.f64 	%fd6, [%rd12];
	mul.f64 	%fd7, %fd5, %fd6;
	fma.rn.f64 	%fd8, %fd2, %fd3, %fd7;
	st.global.f64 	[%rd8], %fd8;
$L__BB0_2:
	ret;

}


// ===== COMPILED SASS (sm_100) =====

	.target	sm_100

	.elftype	@"ET_EXEC"


//--------------------- .note.nv.tkinfo           --------------------------
	.section	.note.nv.tkinfo,"",@"SHT_NOTE"
	.sectionflags	@"SHF_NOTE_NV_TKINFO"
	.tkinfo
        /*0018*/ 	.word	0x00000002
        /*0030*/ 	.string	""
        /*0030*/ 	.string	"ptxas"
        /*0030*/ 	.string	"Cuda compilation tools, release 13.0, V13.0.88"
        /*0030*/ 	.string	"Build cuda_13.0.r13.0/compiler.36424714_0"
        /*0030*/ 	.string	"-arch sm_100 -m 64 "



//--------------------- .note.nv.cuinfo           --------------------------
	.section	.note.nv.cuinfo,"",@"SHT_NOTE"
	.sectionflags	@"SHF_NOTE_NV_CUINFO"
        /*0018*/ 	.short	0x0002
        /*001a*/ 	.short	0x0064
        /*001c*/ 	.short	0x0082
	.zero		2


//--------------------- .nv.info                  --------------------------
	.section	.nv.info,"",@"SHT_CUDA_INFO"
	.align	4


	//----- nvinfo : EIATTR_REGCOUNT
	.align		4
        /*0000*/ 	.byte	0x04, 0x2f
        /*0002*/ 	.short	(.L_1 - .L_0)
	.align		4
.L_0:
        /*0004*/ 	.word	index@(addEBEProductKernel)
        /*0008*/ 	.word	0x0000000e


	//----- nvinfo : EIATTR_FRAME_SIZE
	.align		4
.L_1:
        /*000c*/ 	.byte	0x04, 0x11
        /*000e*/ 	.short	(.L_3 - .L_2)
	.align		4
.L_2:
        /*0010*/ 	.word	index@(addEBEProductKernel)
        /*0014*/ 	.word	0x00000000


	//----- nvinfo : EIATTR_MIN_STACK_SIZE
	.align		4
.L_3:
        /*0018*/ 	.byte	0x04, 0x12
        /*001a*/ 	.short	(.L_5 - .L_4)
	.align		4
.L_4:
        /*001c*/ 	.word	index@(addEBEProductKernel)
        /*0020*/ 	.word	0x00000000
.L_5:


//--------------------- .nv.compat                --------------------------
	.section	.nv.compat,"",@"SHT_CUDA_COMPAT_INFO"
	.align	4
        /*0000*/ 	.byte	0x02, 0x09, 0x00, 0x00, 0x02, 0x02, 0x01, 0x00, 0x02, 0x05, 0x05, 0x00, 0x03, 0x07, 0x01, 0x01
        /*0010*/ 	.byte	0x02, 0x03, 0x00, 0x00, 0x02, 0x06, 0x01, 0x00, 0x04, 0x0b, 0x08, 0x00, 0x01, 0x00, 0x00, 0x00
        /*0020*/ 	.byte	0x00, 0x00, 0x00, 0x00


//--------------------- .nv.info.addEBEProductKernel --------------------------
	.section	.nv.info.addEBEProductKernel,"",@"SHT_CUDA_INFO"
	.sectionflags	@""
	.align	4


	//----- nvinfo : EIATTR_CUDA_API_VERSION
	.align		4
        /*0000*/ 	.byte	0x04, 0x37
        /*0002*/ 	.short	(.L_7 - .L_6)
.L_6:
        /*0004*/ 	.word	0x00000082


	//----- nvinfo : EIATTR_KPARAM_INFO
	.align		4
.L_7:
        /*0008*/ 	.byte	0x04, 0x17
        /*000a*/ 	.short	(.L_9 - .L_8)
.L_8:
        /*000c*/ 	.word	0x00000000
        /*0010*/ 	.short	0x0008
        /*0012*/ 	.short	0x0040
        /*0014*/ 	.byte	0x00, 0xf0, 0x21, 0x00


	//----- nvinfo : EIATTR_KPARAM_INFO
	.align		4
.L_9:
        /*0018*/ 	.byte	0x04, 0x17
        /*001a*/ 	.short	(.L_11 - .L_10)
.L_10:
        /*001c*/ 	.word	0x00000000
        /*0020*/ 	.short	0x0007
        /*0022*/ 	.short	0x0038
        /*0024*/ 	.byte	0x00, 0xf0, 0x11, 0x00


	//----- nvinfo : EIATTR_KPARAM_INFO
	.align		4
.L_11:
        /*0028*/ 	.byte	0x04, 0x17
        /*002a*/ 	.short	(.L_13 - .L_12)
.L_12:
        /*002c*/ 	.word	0x00000000
        /*0030*/ 	.short	0x0006
        /*0032*/ 	.short	0x0030
        /*0034*/ 	.byte	0x00, 0xf5, 0x21, 0x00


	//----- nvinfo : EIATTR_KPARAM_INFO
	.align		4
.L_13:
        /*0038*/ 	.byte	0x04, 0x17
        /*003a*/ 	.short	(.L_15 - .L_14)
.L_14:
        /*003c*/ 	.word	0x00000000
        /*0040*/ 	.short	0x0005
        /*0042*/ 	.short	0x0028
        /*0044*/ 	.byte	0x00, 0xf0, 0x11, 0x00


	//----- nvinfo : EIATTR_KPARAM_INFO
	.align		4
.L_15:
        /*0048*/ 	.byte	0x04, 0x17
        /*004a*/ 	.short	(.L_17 - .L_16)
.L_16:
        /*004c*/ 	.word	0x00000000
        /*0050*/ 	.short	0x0004
        /*0052*/ 	.short	0x0020
        /*0054*/ 	.byte	0x00, 0xf5, 0x21, 0x00


	//----- nvinfo : EIATTR_KPARAM_INFO
	.align		4
.L_17:
        /*0058*/ 	.byte	0x04, 0x17
        /*005a*/ 	.short	(.L_19 - .L_18)
.L_18:
        /*005c*/ 	.word	0x00000000
        /*0060*/ 	.short	0x0003
        /*0062*/ 	.short	0x0018
        /*0064*/ 	.byte	0x00, 0xf0, 0x21, 0x00


	//----- nvinfo : EIATTR_KPARAM_INFO
	.align		4
.L_19:
        /*0068*/ 	.byte	0x04, 0x17
        /*006a*/ 	.short	(.L_21 - .L_20)
.L_20:
        /*006c*/ 	.word	0x00000000
        /*0070*/ 	.short	0x0002
        /*0072*/ 	.short	0x0010
        /*0074*/ 	.byte	0x00, 0xf0, 0x11, 0x00


	//----- nvinfo : EIATTR_KPARAM_INFO
	.align		4
.L_21:
        /*0078*/ 	.byte	0x04, 0x17
        /*007a*/ 	.short	(.L_23 - .L_22)
.L_22:
        /*007c*/ 	.word	0x00000000
        /*0080*/ 	.short	0x0001
        /*0082*/ 	.short	0x0008
        /*0084*/ 	.byte	0x00, 0xf5, 0x21, 0x00


	//----- nvinfo : EIATTR_KPARAM_INFO
	.align		4
.L_23:
        /*0088*/ 	.byte	0x04, 0x17
        /*008a*/ 	.short	(.L_25 - .L_24)
.L_24:
        /*008c*/ 	.word	0x00000000
        /*0090*/ 	.short	0x0000
        /*0092*/ 	.short	0x0000
        /*0094*/ 	.byte	0x00, 0xf0, 0x11, 0x00


	//----- nvinfo : EIATTR_SPARSE_MMA_MASK
	.align		4
.L_25:
        /*0098*/ 	.byte	0x03, 0x50
        /*009a*/ 	.short	0x0000


	//----- nvinfo : EIATTR_MAXREG_COUNT
	.align		4
        /*009c*/ 	.byte	0x03, 0x1b
        /*009e*/ 	.short	0x00ff


	//----- nvinfo : EIATTR_MERCURY_ISA_VERSION
	.align		4
        /*00a0*/ 	.byte	0x03, 0x5f
        /*00a2*/ 	.short	0x0101


	//----- nvinfo : EIATTR_VRC_CTA_INIT_COUNT
	.align		4
        /*00a4*/ 	.byte	0x02, 0x4a
	.zero		1
	.zero		1


	//----- nvinfo : EIATTR_EXIT_INSTR_OFFSETS
	.align		4
        /*00a8*/ 	.byte	0x04, 0x1c
        /*00aa*/ 	.short	(.L_27 - .L_26)


	//   ....[0]....
.L_26:
        /*00ac*/ 	.word	0x00000070


	//   ....[1]....
        /*00b0*/ 	.word	0x000001e0


	//----- nvinfo : EIATTR_CBANK_PARAM_SIZE
	.align		4
.L_27:
        /*00b4*/ 	.byte	0x03, 0x19
        /*00b6*/ 	.short	0x0048


	//----- nvinfo : EIATTR_PARAM_CBANK
	.align		4
        /*00b8*/ 	.byte	0x04, 0x0a
        /*00ba*/ 	.short	(.L_29 - .L_28)
	.align		4
.L_28:
        /*00bc*/ 	.word	index@(.nv.constant0.addEBEProductKernel)
        /*00c0*/ 	.short	0x0380
        /*00c2*/ 	.short	0x0048


	//----- nvinfo : EIATTR_SW_WAR
	.align		4
.L_29:
        /*00c4*/ 	.byte	0x04, 0x36
        /*00c6*/ 	.short	(.L_31 - .L_30)
.L_30:
        /*00c8*/ 	.word	0x00000008
.L_31:


//--------------------- .nv.callgraph             --------------------------
	.section	.nv.callgraph,"",@"SHT_CUDA_CALLGRAPH"
	.align	4
	.sectionentsize	8
	.align		4
        /*0000*/ 	.word	0x00000000
	.align		4
        /*0004*/ 	.word	0xffffffff
	.align		4
        /*0008*/ 	.word	0x00000000
	.align		4
        /*000c*/ 	.word	0xfffffffe
	.align		4
        /*0010*/ 	.word	0x00000000
	.align		4
        /*0014*/ 	.word	0xfffffffd
	.align		4
        /*0018*/ 	.word	0x00000000
	.align		4
        /*001c*/ 	.word	0xfffffffc


//--------------------- .text.addEBEProductKernel --------------------------
	.section	.text.addEBEProductKernel,"ax",@progbits
	.align	128
        .global         addEBEProductKernel
        .type           addEBEProductKernel,@function
        .size           addEBEProductKernel,(.L_x_1 - addEBEProductKernel)
        .other          addEBEProductKernel,@"STO_CUDA_ENTRY STV_DEFAULT"
addEBEProductKernel:
.text.addEBEProductKernel:
[----:B------:R-:W-:Y:S01]  /*0000*/  LDC R1, c[0x0][0x37c] ;  /* 0x0000df00ff017b82 */ /* 0x000fe20000000800 */
[----:B------:R-:W0:Y:S07]  /*0010*/  S2R R3, SR_TID.X ;  /* 0x0000000000037919 */ /* 0x000e2e0000002100 */
[----:B------:R-:W0:Y:S01]  /*0020*/  S2UR UR4, SR_CTAID.X ;  /* 0x00000000000479c3 */ /* 0x000e220000002500 */
[----:B------:R-:W1:Y:S07]  /*0030*/  LDCU UR5, c[0x0][0x380] ;  /* 0x00007000ff0577ac */ /* 0x000e6e0008000800 */
[----:B------:R-:W0:Y:S02]  /*0040*/  LDC R0, c[0x0][0x360] ;  /* 0x0000d800ff007b82 */ /* 0x000e240000000800 */
[----:B0-----:R-:W-:-:S05]  /*0050*/  IMAD R0, R0, UR4, R3 ;  /* 0x0000000400007c24 */ /* 0x001fca000f8e0203 */
[----:B-1----:R-:W-:-:S13]  /*0060*/  ISETP.GE.AND P0, PT, R0, UR5, PT ;  /* 0x0000000500007c0c */ /* 0x002fda000bf06270 */
[----:B------:R-:W-:Y:S05]  /*0070*/  @P0 EXIT ;  /* 0x000000000000094d */ /* 0x000fea0003800000 */
[----:B------:R-:W0:Y:S01]  /*0080*/  LDC.64 R6, c[0x0][0x3a0] ;  /* 0x0000e800ff067b82 */ /* 0x000e220000000a00 */
[----:B------:R-:W1:Y:S01]  /*0090*/  LDCU UR7, c[0x0][0x3a8] ;  /* 0x00007500ff0777ac */ /* 0x000e620008000800 */
[----:B------:R-:W2:Y:S06]  /*00a0*/  LDCU UR8, c[0x0][0x3b8] ;  /* 0x00007700ff0877ac */ /* 0x000eac0008000800 */
[----:B------:R-:W3:Y:S01]  /*00b0*/  LDC.64 R10, c[0x0][0x3b0] ;  /* 0x0000ec00ff0a7b82 */ /* 0x000ee20000000a00 */
[----:B------:R-:W4:Y:S01]  /*00c0*/  LDCU.64 UR4, c[0x0][0x358] ;  /* 0x00006b00ff0477ac */ /* 0x000f220008000a00 */
[----:B------:R-:W5:Y:S06]  /*00d0*/  LDCU UR6, c[0x0][0x390] ;  /* 0x00007200ff0677ac */ /* 0x000f6c0008000800 */
[----:B------:R-:W5:Y:S01]  /*00e0*/  LDC.64 R2, c[0x0][0x388] ;  /* 0x0000e200ff027b82 */ /* 0x000f620000000a00 */
[----:B-1----:R-:W-:-:S04]  /*00f0*/  IMAD R5, R0, UR7, RZ ;  /* 0x0000000700057c24 */ /* 0x002fc8000f8e02ff */
[----:B0-----:R-:W-:-:S04]  /*0100*/  IMAD.WIDE R6, R5, 0x8, R6 ;  /* 0x0000000805067825 */ /* 0x001fc800078e0206 */
[----:B--2---:R-:W-:Y:S01]  /*0110*/  IMAD R5, R0, UR8, RZ ;  /* 0x0000000800057c24 */ /* 0x004fe2000f8e02ff */
[----:B------:R-:W0:Y:S01]  /*0120*/  LDCU.64 UR8, c[0x0][0x3c0] ;  /* 0x00007800ff0877ac */ /* 0x000e220008000a00 */
[----:B----4-:R-:W2:Y:S02]  /*0130*/  LDG.E.64 R6, desc[UR4][R6.64] ;  /* 0x0000000406067981 */ /* 0x010ea4000c1e1b00 */
[----:B---3--:R-:W-:-:S04]  /*0140*/  IMAD.WIDE R10, R5, 0x8, R10 ;  /* 0x00000008050a7825 */ /* 0x008fc800078e020a */
[----:B-----5:R-:W-:Y:S01]  /*0150*/  IMAD R5, R0, UR6, RZ ;  /* 0x0000000600057c24 */ /* 0x020fe2000f8e02ff */
[----:B------:R-:W2:Y:S01]  /*0160*/  LDCU.64 UR6, c[0x0][0x398] ;  /* 0x00007300ff0677ac */ /* 0x000ea20008000a00 */
[----:B------:R-:W3:Y:S02]  /*0170*/  LDG.E.64 R10, desc[UR4][R10.64] ;  /* 0x000000040a0a7981 */ /* 0x000ee4000c1e1b00 */
[----:B------:R-:W-:-:S05]  /*0180*/  IMAD.WIDE R2, R5, 0x8, R2 ;  /* 0x0000000805027825 */ /* 0x000fca00078e0202 */
[----:B------:R-:W0:Y:S01]  /*0190*/  LDG.E.64 R4, desc[UR4][R2.64] ;  /* 0x0000000402047981 */ /* 0x000e22000c1e1b00 */
[----:B--2---:R-:W-:-:S08]  /*01a0*/  DMUL R8, R6, UR6 ;  /* 0x0000000606087c28 */ /* 0x004fd00008000000 */
[----:B---3--:R-:W-:-:S08]  /*01b0*/  DMUL R8, R8, R10 ;  /* 0x0000000a08087228 */ /* 0x008fd00000000000 */
[----:B0-----:R-:W-:-:S07]  /*01c0*/  DFMA R4, R4, UR8, R8 ;  /* 0x0000000804047c2b */ /* 0x001fce0008000008 */
[----:B------:R-:W-:Y:S01]  /*01d0*/  STG.E.64 desc[UR4][R2.64], R4 ;  /* 0x0000000402007986 */ /* 0x000fe2000c101b04 */
[----:B------:R-:W-:Y:S05]  /*01e0*/  EXIT ;  /* 0x000000000000794d */ /* 0x000fea0003800000 */
.L_x_0:
[----:B------:R-:W-:-:S00]  /*01f0*/  BRA `(.L_x_0) ;  /* 0xfffffffc00fc7947 */ /* 0x000fc0000383ffff */
[----:B------:R-:W-:-:S00]  /*0200*/  NOP ;  /* 0x0000000000007918 */ /* 0x000fc00000000000 */
[----:B------:R-:W-:-:S00]  /*0210*/  NOP ;  /* 0x0000000000007918 */ /* 0x000fc00000000000 */
[----:B------:R-:W-:-:S00]  /*0220*/  NOP ;  /* 0x0000000000007918 */ /* 0x000fc00000000000 */
[----:B------:R-:W-:-:S00]  /*0230*/  NOP ;  /* 0x0000000000007918 */ /* 0x000fc00000000000 */
[----:B------:R-:W-:-:S00]  /*0240*/  NOP ;  /* 0x0000000000007918 */ /* 0x000fc00000000000 */
[----:B------:R-:W-:-:S00]  /*0250*/  NOP ;  /* 0x0000000000007918 */ /* 0x000fc00000000000 */
[----:B------:R-:W-:-:S00]  /*0260*/  NOP ;  /* 0x0000000000007918 */ /* 0x000fc00000000000 */
[----:B------:R-:W-:-:S00]  /*0270*/  NOP ;  /* 0x0000000000007918 */ /* 0x000fc00000000000 */
.L_x_1:


//--------------------- .nv.shared.reserved.0     --------------------------
	.section	.nv.shared.reserved.0,"aw",@nobits
	.weak		__nv_reservedSMEM_offset_0_alias
	.size		__nv_reservedSMEM_offset_0_alias, 0, 64
	.other		__nv_reservedSMEM_offset_0_alias,@"STO_CUDA_RESERVED_SHARED STV_DEFAULT"
__nv_reservedSMEM_offset_0_alias:
	.zero		0
	.zero		64


//--------------------- .nv.constant0.addEBEProductKernel --------------------------
	.section	.nv.constant0.addEBEProductKernel,"a",@progbits
	.sectionflags	@""
	.align	4
.nv.constant0.addEBEProductKernel:
	.zero		968


//--------------------- SYMBOLS --------------------------

	.type		.nv.reservedSmem.offset0,@object
	.size		.nv.reservedSmem.offset0,0x4
